//
// Generated by NVIDIA NVVM Compiler
//
// Compiler Build ID: CL-36424714
// Cuda compilation tools, release 13.0, V13.0.88
// Based on NVVM 20.0.0
//

.version 9.0
.target sm_100
.address_size 64

	// .globl	_Z8addVetorPiS_S_

.visible .entry _Z8addVetorPiS_S_(
	.param .u64 .ptr .align 1 _Z8addVetorPiS_S__param_0,
	.param .u64 .ptr .align 1 _Z8addVetorPiS_S__param_1,
	.param .u64 .ptr .align 1 _Z8addVetorPiS_S__param_2
)
{
	.reg .b32 	%r<5>;
	.reg .b64 	%rd<11>;

	ld.param.u64 	%rd1, [_Z8addVetorPiS_S__param_0];
	ld.param.u64 	%rd2, [_Z8addVetorPiS_S__param_1];
	ld.param.u64 	%rd3, [_Z8addVetorPiS_S__param_2];
	cvta.to.global.u64 	%rd4, %rd1;
	cvta.to.global.u64 	%rd5, %rd3;
	cvta.to.global.u64 	%rd6, %rd2;
	mov.u32 	%r1, %tid.x;
	mul.wide.u32 	%rd7, %r1, 4;
	add.s64 	%rd8, %rd6, %rd7;
	ld.global.u32 	%r2, [%rd8];
	add.s64 	%rd9, %rd5, %rd7;
	ld.global.u32 	%r3, [%rd9];
	add.s32 	%r4, %r3, %r2;
	add.s64 	%rd10, %rd4, %rd7;
	st.global.u32 	[%rd10], %r4;
	ret;

}


// ===== COMPILED SASS (sm_100) =====

	.target	sm_100

	.elftype	@"ET_EXEC"


//--------------------- .note.nv.tkinfo           --------------------------
	.section	.note.nv.tkinfo,"",@"SHT_NOTE"
	.sectionflags	@"SHF_NOTE_NV_TKINFO"
	.tkinfo
        /*0018*/ 	.word	0x00000002
        /*0030*/ 	.string	""
        /*0030*/ 	.string	"ptxas"
        /*0030*/ 	.string	"Cuda compilation tools, release 13.0, V13.0.88"
        /*0030*/ 	.string	"Build cuda_13.0.r13.0/compiler.36424714_0"
        /*0030*/ 	.string	"-arch sm_100 -m 64 "



//--------------------- .note.nv.cuinfo           --------------------------
	.section	.note.nv.cuinfo,"",@"SHT_NOTE"
	.sectionflags	@"SHF_NOTE_NV_CUINFO"
        /*0018*/ 	.short	0x0002
        /*001a*/ 	.short	0x0064
        /*001c*/ 	.short	0x0082
	.zero		2


//--------------------- .nv.info                  --------------------------
	.section	.nv.info,"",@"SHT_CUDA_INFO"
	.align	4


	//----- nvinfo : EIATTR_REGCOUNT
	.align		4
        /*0000*/ 	.byte	0x04, 0x2f
        /*0002*/ 	.short	(.L_1 - .L_0)
	.align		4
.L_0:
        /*0004*/ 	.word	index@(_Z8addVetorPiS_S_)
        /*0008*/ 	.word	0x0000000c


	//----- nvinfo : EIATTR_FRAME_SIZE
	.align		4
.L_1:
        /*000c*/ 	.byte	0x04, 0x11
        /*000e*/ 	.short	(.L_3 - .L_2)
	.align		4
.L_2:
        /*0010*/ 	.word	index@(_Z8addVetorPiS_S_)
        /*0014*/ 	.word	0x00000000


	//----- nvinfo : EIATTR_MIN_STACK_SIZE
	.align		4
.L_3:
        /*0018*/ 	.byte	0x04, 0x12
        /*001a*/ 	.short	(.L_5 - .L_4)
	.align		4
.L_4:
        /*001c*/ 	.word	index@(_Z8addVetorPiS_S_)
        /*0020*/ 	.word	0x00000000
.L_5:


//--------------------- .nv.compat                --------------------------
	.section	.nv.compat,"",@"SHT_CUDA_COMPAT_INFO"
	.align	4
        /*0000*/ 	.byte	0x02, 0x09, 0x00, 0x00, 0x02, 0x02, 0x01, 0x00, 0x02, 0x05, 0x05, 0x00, 0x03, 0x07, 0x01, 0x01
        /*0010*/ 	.byte	0x02, 0x03, 0x00, 0x00, 0x02, 0x06, 0x01, 0x00, 0x04, 0x0b, 0x08, 0x00, 0x09, 0x00, 0x00, 0x00
        /*0020*/ 	.byte	0x00, 0x00, 0x00, 0x00


//--------------------- .nv.info._Z8addVetorPiS_S_ --------------------------
	.section	.nv.info._Z8addVetorPiS_S_,"",@"SHT_CUDA_INFO"
	.sectionflags	@""
	.align	4


	//----- nvinfo : EIATTR_CUDA_API_VERSION
	.align		4
        /*0000*/ 	.byte	0x04, 0x37
        /*0002*/ 	.short	(.L_7 - .L_6)
.L_6:
        /*0004*/ 	.word	0x00000082


	//----- nvinfo : EIATTR_KPARAM_INFO
	.align		4
.L_7:
        /*0008*/ 	.byte	0x04, 0x17
        /*000a*/ 	.short	(.L_9 - .L_8)
.L_8:
        /*000c*/ 	.word	0x00000000
        /*0010*/ 	.short	0x0002
        /*0012*/ 	.short	0x0010
        /*0014*/ 	.byte	0x00, 0xf5, 0x21, 0x00


	//----- nvinfo : EIATTR_KPARAM_INFO
	.align		4
.L_9:
        /*0018*/ 	.byte	0x04, 0x17
        /*001a*/ 	.short	(.L_11 - .L_10)
.L_10:
        /*001c*/ 	.word	0x00000000
        /*0020*/ 	.short	0x0001
        /*0022*/ 	.short	0x0008
        /*0024*/ 	.byte	0x00, 0xf5, 0x21, 0x00


	//----- nvinfo : EIATTR_KPARAM_INFO
	.align		4
.L_11:
        /*0028*/ 	.byte	0x04, 0x17
        /*002a*/ 	.short	(.L_13 - .L_12)
.L_12:
        /*002c*/ 	.word	0x00000000
        /*0030*/ 	.short	0x0000
        /*0032*/ 	.short	0x0000
        /*0034*/ 	.byte	0x00, 0xf5, 0x21, 0x00


	//----- nvinfo : EIATTR_SPARSE_MMA_MASK
	.align		4
.L_13:
        /*0038*/ 	.byte	0x03, 0x50
        /*003a*/ 	.short	0x0000


	//----- nvinfo : EIATTR_MAXREG_COUNT
	.align		4
        /*003c*/ 	.byte	0x03, 0x1b
        /*003e*/ 	.short	0x00ff


	//----- nvinfo : EIATTR_MERCURY_ISA_VERSION
	.align		4
        /*0040*/ 	.byte	0x03, 0x5f
        /*0042*/ 	.short	0x0101


	//----- nvinfo : EIATTR_VRC_CTA_INIT_COUNT
	.align		4
        /*0044*/ 	.byte	0x02, 0x4a
	.zero		1
	.zero		1


	//----- nvinfo : EIATTR_EXIT_INSTR_OFFSETS
	.align		4
        /*0048*/ 	.byte	0x04, 0x1c
        /*004a*/ 	.short	(.L_15 - .L_14)


	//   ....[0]....
.L_14:
        /*004c*/ 	.word	0x000000d0


	//----- nvinfo : EIATTR_CBANK_PARAM_SIZE
	.align		4
.L_15:
        /*0050*/ 	.byte	0x03, 0x19
        /*0052*/ 	.short	0x0018


	//----- nvinfo : EIATTR_PARAM_CBANK
	.align		4
        /*0054*/ 	.byte	0x04, 0x0a
        /*0056*/ 	.short	(.L_17 - .L_16)
	.align		4
.L_16:
        /*0058*/ 	.word	index@(.nv.constant0._Z8addVetorPiS_S_)
        /*005c*/ 	.short	0x0380
        /*005e*/ 	.short	0x0018


	//----- nvinfo : EIATTR_SW_WAR
	.align		4
.L_17:
        /*0060*/ 	.byte	0x04, 0x36
        /*0062*/ 	.short	(.L_19 - .L_18)
.L_18:
        /*0064*/ 	.word	0x00000008
.L_19:


//--------------------- .nv.callgraph             --------------------------
	.section	.nv.callgraph,"",@"SHT_CUDA_CALLGRAPH"
	.align	4
	.sectionentsize	8
	.align		4
        /*0000*/ 	.word	0x00000000
	.align		4
        /*0004*/ 	.word	0xffffffff
	.align		4
        /*0008*/ 	.word	0x00000000
	.align		4
        /*000c*/ 	.word	0xfffffffe
	.align		4
        /*0010*/ 	.word	0x00000000
	.align		4
        /*0014*/ 	.word	0xfffffffd
	.align		4
        /*0018*/ 	.word	0x00000000
	.align		4
        /*001c*/ 	.word	0xfffffffc


//--------------------- .text._Z8addVetorPiS_S_   --------------------------
	.section	.text._Z8addVetorPiS_S_,"ax",@progbits
	.align	128
        .global         _Z8addVetorPiS_S_
        .type           _Z8addVetorPiS_S_,@function
        .size           _Z8addVetorPiS_S_,(.L_x_1 - _Z8addVetorPiS_S_)
        .other          _Z8addVetorPiS_S_,@"STO_CUDA_ENTRY STV_DEFAULT"
_Z8addVetorPiS_S_:
.text._Z8addVetorPiS_S_:
[----:B------:R-:W-:Y:S01]  /*0000*/  LDC R1, c[0x0][0x37c] ;  /* 0x0000df00ff017b82 */ /* 0x000fe20000000800 */
[----:B------:R-:W0:Y:S07]  /*0010*/  S2R R9, SR_TID.X ;  /* 0x0000000000097919 */ /* 0x000e2e0000002100 */
[----:B------:R-:W0:Y:S01]  /*0020*/  LDC.64 R2, c[0x0][0x388] ;  /* 0x0000e200ff027b82 */ /* 0x000e220000000a00 */
[----:B------:R-:W1:Y:S07]  /*0030*/  LDCU.64 UR4, c[0x0][0x358] ;  /* 0x00006b00ff0477ac */ /* 0x000e6e0008000a00 */
[----:B------:R-:W2:Y:S08]  /*0040*/  LDC.64 R4, c[0x0][0x390] ;  /* 0x0000e400ff047b82 */ /* 0x000eb00000000a00 */
[----:B------:R-:W3:Y:S01]  /*0050*/  LDC.64 R6, c[0x0][0x380] ;  /* 0x0000e000ff067b82 */ /* 0x000ee20000000a00 */
[----:B0-----:R-:W-:-:S04]  /*0060*/  IMAD.WIDE.U32 R2, R9, 0x4, R2 ;  /* 0x0000000409027825 */ /* 0x001fc800078e0002 */
[C---:B--2---:R-:W-:Y:S02]  /*0070*/  IMAD.WIDE.U32 R4, R9.reuse, 0x4, R4 ;  /* 0x0000000409047825 */ /* 0x044fe400078e0004 */
[----:B-1----:R-:W2:Y:S04]  /*0080*/  LDG.E R2, desc[UR4][R2.64] ;  /* 0x0000000402027981 */ /* 0x002ea8000c1e1900 */
[----:B------:R-:W2:Y:S01]  /*0090*/  LDG.E R5, desc[UR4][R4.64] ;  /* 0x0000000404057981 */ /* 0x000ea2000c1e1900 */
[----:B---3--:R-:W-:Y:S01]  /*00a0*/  IMAD.WIDE.U32 R6, R9, 0x4, R6 ;  /* 0x0000000409067825 */ /* 0x008fe200078e0006 */
[----:B--2---:R-:W-:-:S05]  /*00b0*/  IADD3 R9, PT, PT, R2, R5, RZ ;  /* 0x0000000502097210 */ /* 0x004fca0007ffe0ff */
[----:B------:R-:W-:Y:S01]  /*00c0*/  STG.E desc[UR4][R6.64], R9 ;  /* 0x0000000906007986 */ /* 0x000fe2000c101904 */
[----:B------:R-:W-:Y:S05]  /*00d0*/  EXIT ;  /* 0x000000000000794d */ /* 0x000fea0003800000 */
.L_x_0:
[----:B------:R-:W-:-:S00]  /*00e0*/  BRA `(.L_x_0) ;  /* 0xfffffffc00fc7947 */ /* 0x000fc0000383ffff */
[----:B------:R-:W-:-:S00]  /*00f0*/  NOP ;  /* 0x0000000000007918 */ /* 0x000fc00000000000 */
        /* <DEDUP_REMOVED lines=8> */
.L_x_1:


//--------------------- .nv.shared.reserved.0     --------------------------
	.section	.nv.shared.reserved.0,"aw",@nobits
	.weak		__nv_reservedSMEM_offset_0_alias
	.size		__nv_reservedSMEM_offset_0_alias, 0, 64
	.other		__nv_reservedSMEM_offset_0_alias,@"STO_CUDA_RESERVED_SHARED STV_DEFAULT"
__nv_reservedSMEM_offset_0_alias:
	.zero		0
	.zero		64


//--------------------- .nv.constant0._Z8addVetorPiS_S_ --------------------------
	.section	.nv.constant0._Z8addVetorPiS_S_,"a",@progbits
	.sectionflags	@""
	.align	4
.nv.constant0._Z8addVetorPiS_S_:
	.zero		920


//--------------------- SYMBOLS --------------------------

	.type		.nv.reservedSmem.offset0,@object
	.size		.nv.reservedSmem.offset0,0x4
